	.headerflags	@"EF_CUDA_TEXMODE_UNIFIED EF_CUDA_64BIT_ADDRESS EF_CUDA_ACCELERATORS EF_CUDA_SM90 EF_CUDA_VIRTUAL_SM(EF_CUDA_SM90)"
	.elftype	@"ET_EXEC"


//--------------------- .nv.info                  --------------------------
	.section	.nv.info,"",@"SHT_CUDA_INFO"
	.align	4


	//----- nvinfo : EIATTR_REGCOUNT
	.align		4
        /*0000*/ 	.byte	0x04, 0x2f
        /*0002*/ 	.short	(.L_3 - .L_2)
	.align		4
.L_2:
        /*0004*/ 	.word	index@(triton_poi_fused__native_batch_norm_legit_no_training_convolution_relu_5)
        /*0008*/ 	.word	0x00000016


	//----- nvinfo : EIATTR_MIN_STACK_SIZE
	.align		4
.L_3:
        /*000c*/ 	.byte	0x04, 0x12
        /*000e*/ 	.short	(.L_5 - .L_4)
	.align		4
.L_4:
        /*0010*/ 	.word	index@(triton_poi_fused__native_batch_norm_legit_no_training_convolution_relu_5)
        /*0014*/ 	.word	0x00000000


	//----- nvinfo : EIATTR_FRAME_SIZE
	.align		4
.L_5:
        /*0018*/ 	.byte	0x04, 0x11
        /*001a*/ 	.short	(.L_7 - .L_6)
	.align		4
.L_6:
        /*001c*/ 	.word	index@(triton_poi_fused__native_batch_norm_legit_no_training_convolution_relu_5)
        /*0020*/ 	.word	0x00000000


	//----- nvinfo : EIATTR_MIN_STACK_SIZE
	.align		4
.L_7:
        /*0024*/ 	.byte	0x04, 0x12
        /*0026*/ 	.short	(.L_9 - .L_8)
	.align		4
.L_8:
        /*0028*/ 	.word	index@(triton_poi_fused__native_batch_norm_legit_no_training_convolution_relu_5)
        /*002c*/ 	.word	0x00000000
.L_9:


//--------------------- .nv.info.triton_poi_fused__native_batch_norm_legit_no_training_convolution_relu_5 --------------------------
	.section	.nv.info.triton_poi_fused__native_batch_norm_legit_no_training_convolution_relu_5,"",@"SHT_CUDA_INFO"
	.sectionflags	@""
	.align	4


	//----- nvinfo : EIATTR_CUDA_API_VERSION
	.align		4
        /*0000*/ 	.byte	0x04, 0x37
        /*0002*/ 	.short	(.L_11 - .L_10)
.L_10:
        /*0004*/ 	.word	0x0000007c


	//----- nvinfo : EIATTR_KPARAM_INFO
	.align		4
.L_11:
        /*0008*/ 	.byte	0x04, 0x17
        /*000a*/ 	.short	(.L_13 - .L_12)
.L_12:
        /*000c*/ 	.word	0x00000000
        /*0010*/ 	.short	0x0007
        /*0012*/ 	.short	0x0038
        /*0014*/ 	.byte	0x00, 0xf0, 0x11, 0x00


	//----- nvinfo : EIATTR_KPARAM_INFO
	.align		4
.L_13:
        /*0018*/ 	.byte	0x04, 0x17
        /*001a*/ 	.short	(.L_15 - .L_14)
.L_14:
        /*001c*/ 	.word	0x00000000
        /*0020*/ 	.short	0x0006
        /*0022*/ 	.short	0x0030
        /*0024*/ 	.byte	0x00, 0xf4, 0x21, 0x00


	//----- nvinfo : EIATTR_KPARAM_INFO
	.align		4
.L_15:
        /*0028*/ 	.byte	0x04, 0x17
        /*002a*/ 	.short	(.L_17 - .L_16)
.L_16:
        /*002c*/ 	.word	0x00000000
        /*0030*/ 	.short	0x0005
        /*0032*/ 	.short	0x0028
        /*0034*/ 	.byte	0x00, 0xf4, 0x21, 0x00


	//----- nvinfo : EIATTR_KPARAM_INFO
	.align		4
.L_17:
        /*0038*/ 	.byte	0x04, 0x17
        /*003a*/ 	.short	(.L_19 - .L_18)
.L_18:
        /*003c*/ 	.word	0x00000000
        /*0040*/ 	.short	0x0004
        /*0042*/ 	.short	0x0020
        /*0044*/ 	.byte	0x00, 0xf4, 0x21, 0x00


	//----- nvinfo : EIATTR_KPARAM_INFO
	.align		4
.L_19:
        /*0048*/ 	.byte	0x04, 0x17
        /*004a*/ 	.short	(.L_21 - .L_20)
.L_20:
        /*004c*/ 	.word	0x00000000
        /*0050*/ 	.short	0x0003
        /*0052*/ 	.short	0x0018
        /*0054*/ 	.byte	0x00, 0xf4, 0x21, 0x00


	//----- nvinfo : EIATTR_KPARAM_INFO
	.align		4
.L_21:
        /*0058*/ 	.byte	0x04, 0x17
        /*005a*/ 	.short	(.L_23 - .L_22)
.L_22:
        /*005c*/ 	.word	0x00000000
        /*0060*/ 	.short	0x0002
        /*0062*/ 	.short	0x0010
        /*0064*/ 	.byte	0x00, 0xf4, 0x21, 0x00


	//----- nvinfo : EIATTR_KPARAM_INFO
	.align		4
.L_23:
        /*0068*/ 	.byte	0x04, 0x17
        /*006a*/ 	.short	(.L_25 - .L_24)
.L_24:
        /*006c*/ 	.word	0x00000000
        /*0070*/ 	.short	0x0001
        /*0072*/ 	.short	0x0008
        /*0074*/ 	.byte	0x00, 0xf4, 0x21, 0x00


	//----- nvinfo : EIATTR_KPARAM_INFO
	.align		4
.L_25:
        /*0078*/ 	.byte	0x04, 0x17
        /*007a*/ 	.short	(.L_27 - .L_26)
.L_26:
        /*007c*/ 	.word	0x00000000
        /*0080*/ 	.short	0x0000
        /*0082*/ 	.short	0x0000
        /*0084*/ 	.byte	0x00, 0xf4, 0x21, 0x00


	//----- nvinfo : EIATTR_SPARSE_MMA_MASK
	.align		4
.L_27:
        /*0088*/ 	.byte	0x03, 0x50
        /*008a*/ 	.short	0x0000


	//----- nvinfo : EIATTR_MAXREG_COUNT
	.align		4
        /*008c*/ 	.byte	0x03, 0x1b
        /*008e*/ 	.short	0x00ff


	//----- nvinfo : EIATTR_EXIT_INSTR_OFFSETS
	.align		4
        /*0090*/ 	.byte	0x04, 0x1c
        /*0092*/ 	.short	(.L_29 - .L_28)


	//   ....[0]....
.L_28:
        /*0094*/ 	.word	0x000003c0


	//----- nvinfo : EIATTR_REQNTID
	.align		4
.L_29:
        /*0098*/ 	.byte	0x04, 0x10
        /*009a*/ 	.short	(.L_31 - .L_30)
.L_30:
        /*009c*/ 	.word	0x00000080
        /*00a0*/ 	.word	0x00000001
        /*00a4*/ 	.word	0x00000001


	//----- nvinfo : EIATTR_CBANK_PARAM_SIZE
	.align		4
.L_31:
        /*00a8*/ 	.byte	0x03, 0x19
        /*00aa*/ 	.short	0x003c


	//----- nvinfo : EIATTR_PARAM_CBANK
	.align		4
        /*00ac*/ 	.byte	0x04, 0x0a
        /*00ae*/ 	.short	(.L_33 - .L_32)
	.align		4
.L_32:
        /*00b0*/ 	.word	index@(.nv.constant0.triton_poi_fused__native_batch_norm_legit_no_training_convolution_relu_5)
        /*00b4*/ 	.short	0x0210
        /*00b6*/ 	.short	0x003c


	//----- nvinfo : EIATTR_SW_WAR
	.align		4
.L_33:
        /*00b8*/ 	.byte	0x04, 0x36
        /*00ba*/ 	.short	(.L_35 - .L_34)
.L_34:
        /*00bc*/ 	.word	0x00000008
.L_35:


//--------------------- .nv.callgraph             --------------------------
	.section	.nv.callgraph,"",@"SHT_CUDA_CALLGRAPH"
	.align	4
	.sectionentsize	8
	.align		4
        /*0000*/ 	.word	0x00000000
	.align		4
        /*0004*/ 	.word	0xffffffff
	.align		4
        /*0008*/ 	.word	0x00000000
	.align		4
        /*000c*/ 	.word	0xfffffffe
	.align		4
        /*0010*/ 	.word	0x00000000
	.align		4
        /*0014*/ 	.word	0xfffffffd
	.align		4
        /*0018*/ 	.word	0x00000000
	.align		4
        /*001c*/ 	.word	0xfffffffc


//--------------------- .nv.constant4             --------------------------
	.section	.nv.constant4,"a",@progbits
	.align	8
	.align		8
.nv.constant4:
        /*0000*/ 	.dword	_$_str
	.align		8
        /*0008*/ 	.dword	_$_str_$_2


//--------------------- .text.triton_poi_fused__native_batch_norm_legit_no_training_convolution_relu_5 --------------------------
	.section	.text.triton_poi_fused__native_batch_norm_legit_no_training_convolution_relu_5,"ax",@progbits
	.align	128
        .global         triton_poi_fused__native_batch_norm_legit_no_training_convolution_relu_5
        .type           triton_poi_fused__native_batch_norm_legit_no_training_convolution_relu_5,@function
        .size           triton_poi_fused__native_batch_norm_legit_no_training_convolution_relu_5,(.L_x_1 - triton_poi_fused__native_batch_norm_legit_no_training_convolution_relu_5)
        .other          triton_poi_fused__native_batch_norm_legit_no_training_convolution_relu_5,@"STO_CUDA_ENTRY STV_DEFAULT"
triton_poi_fused__native_batch_norm_legit_no_training_convolution_relu_5:
.text.triton_poi_fused__native_batch_norm_legit_no_training_convolution_relu_5:
[----:B------:R-:W-:Y:S01]  /*0000*/  LDC R1, c[0x0][0x28] ;  /* 0x00000a00ff017b82 */ /* 0x000fe20000000800 */
[----:B------:R-:W1:Y:S07]  /*0010*/  S2R R0, SR_TID.X ;  /* 0x0000000000007919 */ /* 0x000e6e0000002100 */
[----:B------:R-:W2:Y:S01]  /*0020*/  LDC.64 R14, c[0x0][0x228] ;  /* 0x00008a00ff0e7b82 */ /* 0x000ea20000000a00 */
[----:B------:R-:W-:Y:S01]  /*0030*/  ULDC.64 UR4, c[0x0][0x208] ;  /* 0x0000820000047ab9 */ /* 0x000fe20000000a00 */
[----:B------:R-:W3:Y:S06]  /*0040*/  S2R R5, SR_CTAID.X ;  /* 0x0000000000057919 */ /* 0x000eec0000002500 */
[----:B------:R-:W4:Y:S08]  /*0050*/  LDC.64 R10, c[0x0][0x218] ;  /* 0x00008600ff0a7b82 */ /* 0x000f300000000a00 */
[----:B------:R-:W5:Y:S08]  /*0060*/  LDC.64 R12, c[0x0][0x220] ;  /* 0x00008800ff0c7b82 */ /* 0x000f700000000a00 */
[----:B------:R-:W4:Y:S01]  /*0070*/  LDC.64 R16, c[0x0][0x230] ;  /* 0x00008c00ff107b82 */ /* 0x000f220000000a00 */
[----:B-1----:R-:W-:-:S02]  /*0080*/  SHF.L.U32 R0, R0, 0x1, RZ ;  /* 0x0000000100007819 */ /* 0x002fc400000006ff */
[----:B---3--:R-:W-:Y:S02]  /*0090*/  SHF.R.S32.HI R3, RZ, 0x17, R5 ;  /* 0x00000017ff037819 */ /* 0x008fe40000011405 */
[----:B------:R-:W-:Y:S02]  /*00a0*/  LOP3.LUT R0, R0, 0xfe, RZ, 0xc0, !PT ;  /* 0x000000fe00007812 */ /* 0x000fe400078ec0ff */
[----:B------:R-:W-:Y:S02]  /*00b0*/  SGXT R3, R3, 0x1 ;  /* 0x000000010303781a */ /* 0x000fe40000000200 */
[----:B------:R-:W-:-:S04]  /*00c0*/  LEA R0, R5, R0, 0x8 ;  /* 0x0000000005007211 */ /* 0x000fc800078e40ff */
[----:B------:R-:W-:-:S04]  /*00d0*/  LEA.HI R3, R3, R0, RZ, 0x8 ;  /* 0x0000000003037211 */ /* 0x000fc800078f40ff */
[----:B------:R-:W-:-:S05]  /*00e0*/  SHF.R.S32.HI R3, RZ, 0x8, R3 ;  /* 0x00000008ff037819 */ /* 0x000fca0000011403 */
[----:B------:R-:W-:-:S05]  /*00f0*/  IMAD.HI R2, R3, 0x2aaaaaab, RZ ;  /* 0x2aaaaaab03027827 */ /* 0x000fca00078e02ff */
[----:B------:R-:W-:-:S04]  /*0100*/  SHF.R.U32.HI R5, RZ, 0x1, R2 ;  /* 0x00000001ff057819 */ /* 0x000fc80000011602 */
[----:B------:R-:W-:Y:S02]  /*0110*/  LEA.HI R2, R2, R5, RZ, 0x1 ;  /* 0x0000000502027211 */ /* 0x000fe400078f08ff */
[----:B------:R-:W1:Y:S03]  /*0120*/  LDC.64 R4, c[0x0][0x238] ;  /* 0x00008e00ff047b82 */ /* 0x000e660000000a00 */
[----:B------:R-:W-:-:S04]  /*0130*/  IMAD R19, R2, -0xc, R3 ;  /* 0xfffffff402137824 */ /* 0x000fc800078e0203 */
[C---:B--2---:R-:W-:Y:S01]  /*0140*/  IMAD.WIDE R14, R19.reuse, 0x4, R14 ;  /* 0x00000004130e7825 */ /* 0x044fe200078e020e */
[----:B------:R-:W2:Y:S04]  /*0150*/  LDC.64 R2, c[0x0][0x210] ;  /* 0x00008400ff027b82 */ /* 0x000ea80000000a00 */
[----:B------:R3:W3:Y:S01]  /*0160*/  LDG.E.EL R18, desc[UR4][R14.64] ;  /* 0x000000040e127981 */ /* 0x0006e2000c2e1900 */
[----:B----4-:R-:W-:-:S04]  /*0170*/  IMAD.WIDE R10, R19, 0x4, R10 ;  /* 0x00000004130a7825 */ /* 0x010fc800078e020a */
[----:B-----5:R-:W-:Y:S01]  /*0180*/  IMAD.WIDE R12, R19, 0x4, R12 ;  /* 0x00000004130c7825 */ /* 0x020fe200078e020c */
[----:B------:R4:W5:Y:S04]  /*0190*/  LDG.E.EL R8, desc[UR4][R10.64] ;  /* 0x000000040a087981 */ /* 0x000968000c2e1900 */
[----:B------:R-:W5:Y:S01]  /*01a0*/  LDG.E.EL R9, desc[UR4][R12.64] ;  /* 0x000000040c097981 */ /* 0x000f62000c2e1900 */
[----:B--2---:R-:W-:-:S05]  /*01b0*/  IMAD.WIDE R2, R0, 0x4, R2 ;  /* 0x0000000400027825 */ /* 0x004fca00078e0202 */
[----:B------:R-:W5:Y:S01]  /*01c0*/  LDG.E.64 R6, desc[UR4][R2.64] ;  /* 0x0000000402067981 */ /* 0x000f62000c1e1b00 */
[----:B0--3--:R-:W-:-:S04]  /*01d0*/  IMAD.WIDE R14, R19, 0x4, R16 ;  /* 0x00000004130e7825 */ /* 0x009fc800078e0210 */
[----:B-1----:R-:W-:Y:S02]  /*01e0*/  IMAD.WIDE R16, R19, 0x4, R4 ;  /* 0x0000000413107825 */ /* 0x002fe400078e0204 */
[----:B------:R-:W2:Y:S01]  /*01f0*/  LDG.E.EL R14, desc[UR4][R14.64] ;  /* 0x000000040e0e7981 */ /* 0x000ea2000c2e1900 */
[----:B----4-:R-:W-:Y:S01]  /*0200*/  HFMA2.MMA R10, -RZ, RZ, 1.625, 0 ;  /* 0x3e800000ff0a7435 */ /* 0x010fe200000001ff */
[----:B------:R-:W0:Y:S02]  /*0210*/  LDC.64 R4, c[0x0][0x240] ;  /* 0x00009000ff047b82 */ /* 0x000e240000000a00 */
[----:B------:R-:W2:Y:S01]  /*0220*/  LDG.E.EL R17, desc[UR4][R16.64] ;  /* 0x0000000410117981 */ /* 0x000ea2000c2e1900 */
[----:B0-----:R-:W-:-:S04]  /*0230*/  IMAD.WIDE R4, R0, 0x4, R4 ;  /* 0x0000000400047825 */ /* 0x001fc800078e0204 */
[----:B------:R-:W-:-:S04]  /*0240*/  FADD R18, R18, 9.9999997473787516356e-06 ;  /* 0x3727c5ac12127421 */ /* 0x000fc80000000000 */
[----:B------:R-:W0:Y:S02]  /*0250*/  MUFU.SQRT R19, R18 ;  /* 0x0000001200137308 */ /* 0x000e240000002000 */
[C---:B0-----:R-:W-:Y:S02]  /*0260*/  FSETP.GT.AND P0, PT, R19.reuse, 8.50705917302346158658e+37, PT ;  /* 0x7e8000001300780b */ /* 0x041fe40003f04000 */
[----:B------:R-:W-:-:S11]  /*0270*/  FSETP.GEU.AND P1, PT, R19, 1.175494350822287508e-38, PT ;  /* 0x008000001300780b */ /* 0x000fd60003f2e000 */
[----:B------:R-:W-:-:S04]  /*0280*/  @P0 FMUL R19, R19, 0.25 ;  /* 0x3e80000013130820 */ /* 0x000fc80000400000 */
[----:B------:R-:W-:-:S06]  /*0290*/  @!P1 FMUL R19, R19, 16777216 ;  /* 0x4b80000013139820 */ /* 0x000fcc0000400000 */
[----:B------:R-:W0:Y:S01]  /*02a0*/  MUFU.RCP R19, R19 ;  /* 0x0000001300137308 */ /* 0x000e220000001000 */
[----:B------:R-:W-:Y:S01]  /*02b0*/  FSEL R10, R10, 1, P0 ;  /* 0x3f8000000a0a7808 */ /* 0x000fe20000000000 */
[--C-:B-----5:R-:W-:Y:S01]  /*02c0*/  FADD R6, R6, R8.reuse ;  /* 0x0000000806067221 */ /* 0x120fe20000000000 */
[----:B------:R-:W-:-:S03]  /*02d0*/  FADD R7, R7, R8 ;  /* 0x0000000807077221 */ /* 0x000fc60000000000 */
[----:B------:R-:W-:Y:S01]  /*02e0*/  @!P1 FMUL R10, R10, 16777216 ;  /* 0x4b8000000a0a9820 */ /* 0x000fe20000400000 */
[C---:B------:R-:W-:Y:S01]  /*02f0*/  FADD R8, -R9.reuse, R6 ;  /* 0x0000000609087221 */ /* 0x040fe20000000100 */
[----:B------:R-:W-:Y:S02]  /*0300*/  FADD R9, -R9, R7 ;  /* 0x0000000709097221 */ /* 0x000fe40000000100 */
[----:B0-----:R-:W-:-:S04]  /*0310*/  FMUL R10, R19, R10 ;  /* 0x0000000a130a7220 */ /* 0x001fc80000400000 */
[-C--:B------:R-:W-:Y:S01]  /*0320*/  FMUL R8, R8, R10.reuse ;  /* 0x0000000a08087220 */ /* 0x080fe20000400000 */
[----:B------:R-:W-:-:S03]  /*0330*/  FMUL R10, R9, R10 ;  /* 0x0000000a090a7220 */ /* 0x000fc60000400000 */
[C-C-:B--2---:R-:W-:Y:S01]  /*0340*/  FFMA R8, R14.reuse, R8, R17.reuse ;  /* 0x000000080e087223 */ /* 0x144fe20000000011 */
[----:B------:R-:W-:-:S04]  /*0350*/  FFMA R10, R14, R10, R17 ;  /* 0x0000000a0e0a7223 */ /* 0x000fc80000000011 */
[----:B------:R-:W-:Y:S02]  /*0360*/  FSETP.GEU.AND P0, PT, R8, RZ, PT ;  /* 0x000000ff0800720b */ /* 0x000fe40003f0e000 */
[----:B------:R-:W-:Y:S02]  /*0370*/  FSETP.GEU.AND P1, PT, R10, RZ, PT ;  /* 0x000000ff0a00720b */ /* 0x000fe40003f2e000 */
[----:B------:R-:W-:Y:S02]  /*0380*/  FSEL R8, R8, RZ, P0 ;  /* 0x000000ff08087208 */ /* 0x000fe40000000000 */
[----:B------:R-:W-:Y:S01]  /*0390*/  FSEL R9, R10, RZ, P1 ;  /* 0x000000ff0a097208 */ /* 0x000fe20000800000 */
[----:B------:R-:W-:Y:S04]  /*03a0*/  STG.E.64 desc[UR4][R2.64], R6 ;  /* 0x0000000602007986 */ /* 0x000fe8000c101b04 */
[----:B------:R-:W-:Y:S01]  /*03b0*/  STG.E.64 desc[UR4][R4.64], R8 ;  /* 0x0000000804007986 */ /* 0x000fe2000c101b04 */
[----:B------:R-:W-:Y:S05]  /*03c0*/  EXIT ;  /* 0x000000000000794d */ /* 0x000fea0003800000 */
.L_x_0:
[----:B------:R-:W-:-:S00]  /*03d0*/  BRA `(.L_x_0) ;  /* 0xfffffffc00fc7947 */ /* 0x000fc0000383ffff */
[----:B------:R-:W-:-:S00]  /*03e0*/  NOP ;  /* 0x0000000000007918 */ /* 0x000fc00000000000 */
        /* <DEDUP_REMOVED lines=9> */
.L_x_1:


//--------------------- .nv.global.init           --------------------------
	.section	.nv.global.init,"aw",@progbits
.nv.global.init:
	.type		_$_str,@object
	.size		_$_str,(_$_str_$_2 - _$_str)
_$_str:
        /*0000*/ 	.byte	0x5f, 0x5f, 0x43, 0x55, 0x44, 0x41, 0x5f, 0x46, 0x54, 0x5a, 0x00
	.type		_$_str_$_2,@object
	.size		_$_str_$_2,(.L_1 - _$_str_$_2)
_$_str_$_2:
        /*000b*/ 	.byte	0x5f, 0x5f, 0x43, 0x55, 0x44, 0x41, 0x5f, 0x50, 0x52, 0x45, 0x43, 0x5f, 0x53, 0x51, 0x52, 0x54
        /*001b*/ 	.byte	0x00
.L_1:


//--------------------- .nv.constant0.triton_poi_fused__native_batch_norm_legit_no_training_convolution_relu_5 --------------------------
	.section	.nv.constant0.triton_poi_fused__native_batch_norm_legit_no_training_convolution_relu_5,"a",@progbits
	.sectionflags	@""
	.align	4
.nv.constant0.triton_poi_fused__native_batch_norm_legit_no_training_convolution_relu_5:
	.zero		588
